//
// Generated by NVIDIA NVVM Compiler
//
// Compiler Build ID: CL-36424714
// Cuda compilation tools, release 13.0, V13.0.88
// Based on NVVM 20.0.0
//

.version 9.0
.target sm_100
.address_size 64

	// .globl	_Z18unrollKernel_floatPKfPfiiiiii

.visible .entry _Z18unrollKernel_floatPKfPfiiiiii(
	.param .u64 .ptr .align 1 _Z18unrollKernel_floatPKfPfiiiiii_param_0,
	.param .u64 .ptr .align 1 _Z18unrollKernel_floatPKfPfiiiiii_param_1,
	.param .u32 _Z18unrollKernel_floatPKfPfiiiiii_param_2,
	.param .u32 _Z18unrollKernel_floatPKfPfiiiiii_param_3,
	.param .u32 _Z18unrollKernel_floatPKfPfiiiiii_param_4,
	.param .u32 _Z18unrollKernel_floatPKfPfiiiiii_param_5,
	.param .u32 _Z18unrollKernel_floatPKfPfiiiiii_param_6,
	.param .u32 _Z18unrollKernel_floatPKfPfiiiiii_param_7
)
{
	.reg .pred 	%p<95>;
	.reg .b32 	%r<72>;
	.reg .b32 	%f<61>;
	.reg .b64 	%rd<21>;

	ld.param.u64 	%rd9, [_Z18unrollKernel_floatPKfPfiiiiii_param_0];
	ld.param.u64 	%rd10, [_Z18unrollKernel_floatPKfPfiiiiii_param_1];
	ld.param.u32 	%r30, [_Z18unrollKernel_floatPKfPfiiiiii_param_2];
	ld.param.u32 	%r31, [_Z18unrollKernel_floatPKfPfiiiiii_param_3];
	ld.param.u32 	%r32, [_Z18unrollKernel_floatPKfPfiiiiii_param_4];
	ld.param.u32 	%r33, [_Z18unrollKernel_floatPKfPfiiiiii_param_5];
	ld.param.u32 	%r35, [_Z18unrollKernel_floatPKfPfiiiiii_param_6];
	ld.param.u32 	%r34, [_Z18unrollKernel_floatPKfPfiiiiii_param_7];
	cvta.to.global.u64 	%rd1, %rd9;
	cvta.to.global.u64 	%rd2, %rd10;
	mov.u32 	%r36, %ctaid.x;
	mov.u32 	%r37, %ntid.x;
	mov.u32 	%r38, %tid.x;
	mad.lo.s32 	%r1, %r36, %r37, %r38;
	mul.lo.s32 	%r39, %r34, %r35;
	setp.ge.s32 	%p2, %r1, %r39;
	@%p2 bra 	$L__BB0_48;
	rem.s32 	%r2, %r1, %r34;
	setp.lt.s32 	%p3, %r30, 1;
	@%p3 bra 	$L__BB0_48;
	setp.lt.s32 	%p4, %r33, 1;
	@%p4 bra 	$L__BB0_48;
	and.b32  	%r3, %r33, 7;
	add.s32 	%r4, %r3, -1;
	and.b32  	%r5, %r33, 3;
	and.b32  	%r6, %r33, 2147483640;
	and.b32  	%r7, %r33, 1;
	div.s32 	%r8, %r1, %r34;
	mul.lo.s32 	%r9, %r30, %r1;
	mov.b32 	%r66, 0;
$L__BB0_4:
	add.s32 	%r42, %r66, %r9;
	mul.lo.s32 	%r11, %r42, %r33;
	mul.lo.s32 	%r12, %r66, %r31;
	mov.b32 	%r67, 0;
$L__BB0_5:
	setp.lt.u32 	%p5, %r33, 8;
	add.s32 	%r44, %r67, %r8;
	add.s32 	%r45, %r11, %r67;
	mul.lo.s32 	%r14, %r45, %r33;
	add.s32 	%r46, %r44, %r12;
	mul.lo.s32 	%r15, %r46, %r32;
	setp.gt.s32 	%p6, %r44, -1;
	setp.lt.s32 	%p7, %r44, %r31;
	and.pred  	%p1, %p6, %p7;
	mov.b32 	%r70, 0;
	@%p5 bra 	$L__BB0_24;
	mov.b32 	%r68, 0;
$L__BB0_7:
	.pragma "nounroll";
	add.s32 	%r17, %r68, %r2;
	add.s32 	%r48, %r17, %r15;
	setp.gt.s32 	%p8, %r17, -1;
	setp.lt.s32 	%p9, %r17, %r32;
	and.pred  	%p10, %p8, %p9;
	and.pred  	%p12, %p1, %p10;
	mul.wide.s32 	%rd11, %r48, 4;
	add.s64 	%rd3, %rd1, %rd11;
	mov.f32 	%f46, 0f00000000;
	not.pred 	%p13, %p12;
	@%p13 bra 	$L__BB0_9;
	ld.global.f32 	%f46, [%rd3];
$L__BB0_9:
	add.s32 	%r49, %r68, %r14;
	mul.wide.s32 	%rd12, %r49, 4;
	add.s64 	%rd4, %rd2, %rd12;
	st.global.f32 	[%rd4], %f46;
	add.s32 	%r50, %r17, 1;
	setp.gt.s32 	%p14, %r50, -1;
	setp.lt.s32 	%p15, %r50, %r32;
	and.pred  	%p16, %p14, %p15;
	and.pred  	%p17, %p1, %p16;
	mov.f32 	%f47, 0f00000000;
	not.pred 	%p18, %p17;
	@%p18 bra 	$L__BB0_11;
	ld.global.f32 	%f47, [%rd3+4];
$L__BB0_11:
	st.global.f32 	[%rd4+4], %f47;
	add.s32 	%r51, %r17, 2;
	setp.gt.s32 	%p19, %r51, -1;
	setp.lt.s32 	%p20, %r51, %r32;
	and.pred  	%p21, %p19, %p20;
	and.pred  	%p22, %p1, %p21;
	mov.f32 	%f48, 0f00000000;
	not.pred 	%p23, %p22;
	@%p23 bra 	$L__BB0_13;
	ld.global.f32 	%f48, [%rd3+8];
$L__BB0_13:
	st.global.f32 	[%rd4+8], %f48;
	add.s32 	%r52, %r17, 3;
	setp.gt.s32 	%p24, %r52, -1;
	setp.lt.s32 	%p25, %r52, %r32;
	and.pred  	%p26, %p24, %p25;
	and.pred  	%p27, %p1, %p26;
	mov.f32 	%f49, 0f00000000;
	not.pred 	%p28, %p27;
	@%p28 bra 	$L__BB0_15;
	ld.global.f32 	%f49, [%rd3+12];
$L__BB0_15:
	st.global.f32 	[%rd4+12], %f49;
	add.s32 	%r53, %r17, 4;
	setp.gt.s32 	%p29, %r53, -1;
	setp.lt.s32 	%p30, %r53, %r32;
	and.pred  	%p31, %p29, %p30;
	and.pred  	%p32, %p1, %p31;
	mov.f32 	%f50, 0f00000000;
	not.pred 	%p33, %p32;
	@%p33 bra 	$L__BB0_17;
	ld.global.f32 	%f50, [%rd3+16];
$L__BB0_17:
	st.global.f32 	[%rd4+16], %f50;
	add.s32 	%r54, %r17, 5;
	setp.gt.s32 	%p34, %r54, -1;
	setp.lt.s32 	%p35, %r54, %r32;
	and.pred  	%p36, %p34, %p35;
	and.pred  	%p37, %p1, %p36;
	mov.f32 	%f51, 0f00000000;
	not.pred 	%p38, %p37;
	@%p38 bra 	$L__BB0_19;
	ld.global.f32 	%f51, [%rd3+20];
$L__BB0_19:
	st.global.f32 	[%rd4+20], %f51;
	add.s32 	%r55, %r17, 6;
	setp.gt.s32 	%p39, %r55, -1;
	setp.lt.s32 	%p40, %r55, %r32;
	and.pred  	%p41, %p39, %p40;
	and.pred  	%p42, %p1, %p41;
	mov.f32 	%f52, 0f00000000;
	not.pred 	%p43, %p42;
	@%p43 bra 	$L__BB0_21;
	ld.global.f32 	%f52, [%rd3+24];
$L__BB0_21:
	st.global.f32 	[%rd4+24], %f52;
	add.s32 	%r56, %r17, 7;
	setp.gt.s32 	%p44, %r56, -1;
	setp.lt.s32 	%p45, %r56, %r32;
	and.pred  	%p46, %p44, %p45;
	and.pred  	%p47, %p1, %p46;
	mov.f32 	%f53, 0f00000000;
	not.pred 	%p48, %p47;
	@%p48 bra 	$L__BB0_23;
	ld.global.f32 	%f53, [%rd3+28];
$L__BB0_23:
	st.global.f32 	[%rd4+28], %f53;
	add.s32 	%r68, %r68, 8;
	setp.ne.s32 	%p49, %r68, %r6;
	mov.u32 	%r70, %r6;
	@%p49 bra 	$L__BB0_7;
$L__BB0_24:
	setp.eq.s32 	%p50, %r3, 0;
	@%p50 bra 	$L__BB0_46;
	setp.lt.u32 	%p51, %r4, 3;
	@%p51 bra 	$L__BB0_35;
	add.s32 	%r20, %r70, %r2;
	add.s32 	%r57, %r20, %r15;
	setp.gt.s32 	%p52, %r20, -1;
	setp.lt.s32 	%p53, %r20, %r32;
	and.pred  	%p54, %p52, %p53;
	and.pred  	%p56, %p1, %p54;
	mul.wide.s32 	%rd13, %r57, 4;
	add.s64 	%rd5, %rd1, %rd13;
	mov.f32 	%f54, 0f00000000;
	not.pred 	%p57, %p56;
	@%p57 bra 	$L__BB0_28;
	ld.global.f32 	%f54, [%rd5];
$L__BB0_28:
	add.s32 	%r58, %r70, %r14;
	mul.wide.s32 	%rd14, %r58, 4;
	add.s64 	%rd6, %rd2, %rd14;
	st.global.f32 	[%rd6], %f54;
	add.s32 	%r59, %r20, 1;
	setp.gt.s32 	%p58, %r59, -1;
	setp.lt.s32 	%p59, %r59, %r32;
	and.pred  	%p60, %p58, %p59;
	and.pred  	%p61, %p1, %p60;
	mov.f32 	%f55, 0f00000000;
	not.pred 	%p62, %p61;
	@%p62 bra 	$L__BB0_30;
	ld.global.f32 	%f55, [%rd5+4];
$L__BB0_30:
	st.global.f32 	[%rd6+4], %f55;
	add.s32 	%r60, %r20, 2;
	setp.gt.s32 	%p63, %r60, -1;
	setp.lt.s32 	%p64, %r60, %r32;
	and.pred  	%p65, %p63, %p64;
	and.pred  	%p66, %p1, %p65;
	mov.f32 	%f56, 0f00000000;
	not.pred 	%p67, %p66;
	@%p67 bra 	$L__BB0_32;
	ld.global.f32 	%f56, [%rd5+8];
$L__BB0_32:
	st.global.f32 	[%rd6+8], %f56;
	add.s32 	%r61, %r20, 3;
	setp.gt.s32 	%p68, %r61, -1;
	setp.lt.s32 	%p69, %r61, %r32;
	and.pred  	%p70, %p68, %p69;
	and.pred  	%p71, %p1, %p70;
	mov.f32 	%f57, 0f00000000;
	not.pred 	%p72, %p71;
	@%p72 bra 	$L__BB0_34;
	ld.global.f32 	%f57, [%rd5+12];
$L__BB0_34:
	st.global.f32 	[%rd6+12], %f57;
	add.s32 	%r70, %r70, 4;
$L__BB0_35:
	setp.eq.s32 	%p73, %r5, 0;
	@%p73 bra 	$L__BB0_46;
	setp.eq.s32 	%p74, %r5, 1;
	@%p74 bra 	$L__BB0_42;
	add.s32 	%r23, %r70, %r2;
	add.s32 	%r62, %r23, %r15;
	setp.gt.s32 	%p75, %r23, -1;
	setp.lt.s32 	%p76, %r23, %r32;
	and.pred  	%p77, %p75, %p76;
	and.pred  	%p79, %p1, %p77;
	mul.wide.s32 	%rd15, %r62, 4;
	add.s64 	%rd7, %rd1, %rd15;
	mov.f32 	%f58, 0f00000000;
	not.pred 	%p80, %p79;
	@%p80 bra 	$L__BB0_39;
	ld.global.f32 	%f58, [%rd7];
$L__BB0_39:
	add.s32 	%r63, %r70, %r14;
	mul.wide.s32 	%rd16, %r63, 4;
	add.s64 	%rd8, %rd2, %rd16;
	st.global.f32 	[%rd8], %f58;
	add.s32 	%r64, %r23, 1;
	setp.gt.s32 	%p81, %r64, -1;
	setp.lt.s32 	%p82, %r64, %r32;
	and.pred  	%p83, %p81, %p82;
	and.pred  	%p84, %p1, %p83;
	mov.f32 	%f59, 0f00000000;
	not.pred 	%p85, %p84;
	@%p85 bra 	$L__BB0_41;
	ld.global.f32 	%f59, [%rd7+4];
$L__BB0_41:
	st.global.f32 	[%rd8+4], %f59;
	add.s32 	%r70, %r70, 2;
$L__BB0_42:
	setp.eq.s32 	%p86, %r7, 0;
	@%p86 bra 	$L__BB0_46;
	add.s32 	%r65, %r70, %r2;
	add.s32 	%r26, %r70, %r14;
	add.s32 	%r27, %r65, %r15;
	setp.gt.s32 	%p87, %r65, -1;
	setp.lt.s32 	%p88, %r65, %r32;
	and.pred  	%p89, %p87, %p88;
	and.pred  	%p91, %p1, %p89;
	mov.f32 	%f60, 0f00000000;
	not.pred 	%p92, %p91;
	@%p92 bra 	$L__BB0_45;
	mul.wide.s32 	%rd17, %r27, 4;
	add.s64 	%rd18, %rd1, %rd17;
	ld.global.f32 	%f60, [%rd18];
$L__BB0_45:
	mul.wide.s32 	%rd19, %r26, 4;
	add.s64 	%rd20, %rd2, %rd19;
	st.global.f32 	[%rd20], %f60;
$L__BB0_46:
	add.s32 	%r67, %r67, 1;
	setp.ne.s32 	%p93, %r67, %r33;
	@%p93 bra 	$L__BB0_5;
	add.s32 	%r66, %r66, 1;
	setp.ne.s32 	%p94, %r66, %r30;
	@%p94 bra 	$L__BB0_4;
$L__BB0_48:
	ret;

}


// ===== COMPILED SASS (sm_100) =====

	.target	sm_100

	.elftype	@"ET_EXEC"


//--------------------- .note.nv.tkinfo           --------------------------
	.section	.note.nv.tkinfo,"",@"SHT_NOTE"
	.sectionflags	@"SHF_NOTE_NV_TKINFO"
	.tkinfo
        /*0018*/ 	.word	0x00000002
        /*0030*/ 	.string	""
        /*0030*/ 	.string	"ptxas"
        /*0030*/ 	.string	"Cuda compilation tools, release 13.0, V13.0.88"
        /*0030*/ 	.string	"Build cuda_13.0.r13.0/compiler.36424714_0"
        /*0030*/ 	.string	"-arch sm_100 -m 64 "



//--------------------- .note.nv.cuinfo           --------------------------
	.section	.note.nv.cuinfo,"",@"SHT_NOTE"
	.sectionflags	@"SHF_NOTE_NV_CUINFO"
        /*0018*/ 	.short	0x0002
        /*001a*/ 	.short	0x0064
        /*001c*/ 	.short	0x0082
	.zero		2


//--------------------- .nv.info                  --------------------------
	.section	.nv.info,"",@"SHT_CUDA_INFO"
	.align	4


	//----- nvinfo : EIATTR_REGCOUNT
	.align		4
        /*0000*/ 	.byte	0x04, 0x2f
        /*0002*/ 	.short	(.L_1 - .L_0)
	.align		4
.L_0:
        /*0004*/ 	.word	index@(_Z18unrollKernel_floatPKfPfiiiiii)
        /*0008*/ 	.word	0x0000001a


	//----- nvinfo : EIATTR_FRAME_SIZE
	.align		4
.L_1:
        /*000c*/ 	.byte	0x04, 0x11
        /*000e*/ 	.short	(.L_3 - .L_2)
	.align		4
.L_2:
        /*0010*/ 	.word	index@(_Z18unrollKernel_floatPKfPfiiiiii)
        /*0014*/ 	.word	0x00000000


	//----- nvinfo : EIATTR_MIN_STACK_SIZE
	.align		4
.L_3:
        /*0018*/ 	.byte	0x04, 0x12
        /*001a*/ 	.short	(.L_5 - .L_4)
	.align		4
.L_4:
        /*001c*/ 	.word	index@(_Z18unrollKernel_floatPKfPfiiiiii)
        /*0020*/ 	.word	0x00000000
.L_5:


//--------------------- .nv.compat                --------------------------
	.section	.nv.compat,"",@"SHT_CUDA_COMPAT_INFO"
	.align	4
        /*0000*/ 	.byte	0x02, 0x09, 0x00, 0x00, 0x02, 0x02, 0x01, 0x00, 0x02, 0x05, 0x05, 0x00, 0x03, 0x07, 0x01, 0x01
        /*0010*/ 	.byte	0x02, 0x03, 0x00, 0x00, 0x02, 0x06, 0x01, 0x00, 0x04, 0x0b, 0x08, 0x00, 0x09, 0x00, 0x00, 0x00
        /*0020*/ 	.byte	0x00, 0x00, 0x00, 0x00


//--------------------- .nv.info._Z18unrollKernel_floatPKfPfiiiiii --------------------------
	.section	.nv.info._Z18unrollKernel_floatPKfPfiiiiii,"",@"SHT_CUDA_INFO"
	.sectionflags	@""
	.align	4


	//----- nvinfo : EIATTR_CUDA_API_VERSION
	.align		4
        /*0000*/ 	.byte	0x04, 0x37
        /*0002*/ 	.short	(.L_7 - .L_6)
.L_6:
        /*0004*/ 	.word	0x00000082


	//----- nvinfo : EIATTR_KPARAM_INFO
	.align		4
.L_7:
        /*0008*/ 	.byte	0x04, 0x17
        /*000a*/ 	.short	(.L_9 - .L_8)
.L_8:
        /*000c*/ 	.word	0x00000000
        /*0010*/ 	.short	0x0007
        /*0012*/ 	.short	0x0024
        /*0014*/ 	.byte	0x00, 0xf0, 0x11, 0x00


	//----- nvinfo : EIATTR_KPARAM_INFO
	.align		4
.L_9:
        /*0018*/ 	.byte	0x04, 0x17
        /*001a*/ 	.short	(.L_11 - .L_10)
.L_10:
        /*001c*/ 	.word	0x00000000
        /*0020*/ 	.short	0x0006
        /*0022*/ 	.short	0x0020
        /*0024*/ 	.byte	0x00, 0xf0, 0x11, 0x00


	//----- nvinfo : EIATTR_KPARAM_INFO
	.align		4
.L_11:
        /*0028*/ 	.byte	0x04, 0x17
        /*002a*/ 	.short	(.L_13 - .L_12)
.L_12:
        /*002c*/ 	.word	0x00000000
        /*0030*/ 	.short	0x0005
        /*0032*/ 	.short	0x001c
        /*0034*/ 	.byte	0x00, 0xf0, 0x11, 0x00


	//----- nvinfo : EIATTR_KPARAM_INFO
	.align		4
.L_13:
        /*0038*/ 	.byte	0x04, 0x17
        /*003a*/ 	.short	(.L_15 - .L_14)
.L_14:
        /*003c*/ 	.word	0x00000000
        /*0040*/ 	.short	0x0004
        /*0042*/ 	.short	0x0018
        /*0044*/ 	.byte	0x00, 0xf0, 0x11, 0x00


	//----- nvinfo : EIATTR_KPARAM_INFO
	.align		4
.L_15:
        /*0048*/ 	.byte	0x04, 0x17
        /*004a*/ 	.short	(.L_17 - .L_16)
.L_16:
        /*004c*/ 	.word	0x00000000
        /*0050*/ 	.short	0x0003
        /*0052*/ 	.short	0x0014
        /*0054*/ 	.byte	0x00, 0xf0, 0x11, 0x00


	//----- nvinfo : EIATTR_KPARAM_INFO
	.align		4
.L_17:
        /*0058*/ 	.byte	0x04, 0x17
        /*005a*/ 	.short	(.L_19 - .L_18)
.L_18:
        /*005c*/ 	.word	0x00000000
        /*0060*/ 	.short	0x0002
        /*0062*/ 	.short	0x0010
        /*0064*/ 	.byte	0x00, 0xf0, 0x11, 0x00


	//----- nvinfo : EIATTR_KPARAM_INFO
	.align		4
.L_19:
        /*0068*/ 	.byte	0x04, 0x17
        /*006a*/ 	.short	(.L_21 - .L_20)
.L_20:
        /*006c*/ 	.word	0x00000000
        /*0070*/ 	.short	0x0001
        /*0072*/ 	.short	0x0008
        /*0074*/ 	.byte	0x00, 0xf5, 0x21, 0x00


	//----- nvinfo : EIATTR_KPARAM_INFO
	.align		4
.L_21:
        /*0078*/ 	.byte	0x04, 0x17
        /*007a*/ 	.short	(.L_23 - .L_22)
.L_22:
        /*007c*/ 	.word	0x00000000
        /*0080*/ 	.short	0x0000
        /*0082*/ 	.short	0x0000
        /*0084*/ 	.byte	0x00, 0xf5, 0x21, 0x00


	//----- nvinfo : EIATTR_SPARSE_MMA_MASK
	.align		4
.L_23:
        /*0088*/ 	.byte	0x03, 0x50
        /*008a*/ 	.short	0x0000


	//----- nvinfo : EIATTR_MAXREG_COUNT
	.align		4
        /*008c*/ 	.byte	0x03, 0x1b
        /*008e*/ 	.short	0x00ff


	//----- nvinfo : EIATTR_MERCURY_ISA_VERSION
	.align		4
        /*0090*/ 	.byte	0x03, 0x5f
        /*0092*/ 	.short	0x0101


	//----- nvinfo : EIATTR_VRC_CTA_INIT_COUNT
	.align		4
        /*0094*/ 	.byte	0x02, 0x4a
	.zero		1
	.zero		1


	//----- nvinfo : EIATTR_EXIT_INSTR_OFFSETS
	.align		4
        /*0098*/ 	.byte	0x04, 0x1c
        /*009a*/ 	.short	(.L_25 - .L_24)


	//   ....[0]....
.L_24:
        /*009c*/ 	.word	0x00000080


	//   ....[1]....
        /*00a0*/ 	.word	0x00000150


	//   ....[2]....
        /*00a4*/ 	.word	0x000001d0


	//   ....[3]....
        /*00a8*/ 	.word	0x00000eb0


	//----- nvinfo : EIATTR_CRS_STACK_SIZE
	.align		4
.L_25:
        /*00ac*/ 	.byte	0x04, 0x1e
        /*00ae*/ 	.short	(.L_27 - .L_26)
.L_26:
        /*00b0*/ 	.word	0x00000000


	//----- nvinfo : EIATTR_CBANK_PARAM_SIZE
	.align		4
.L_27:
        /*00b4*/ 	.byte	0x03, 0x19
        /*00b6*/ 	.short	0x0028


	//----- nvinfo : EIATTR_PARAM_CBANK
	.align		4
        /*00b8*/ 	.byte	0x04, 0x0a
        /*00ba*/ 	.short	(.L_29 - .L_28)
	.align		4
.L_28:
        /*00bc*/ 	.word	index@(.nv.constant0._Z18unrollKernel_floatPKfPfiiiiii)
        /*00c0*/ 	.short	0x0380
        /*00c2*/ 	.short	0x0028


	//----- nvinfo : EIATTR_SW_WAR
	.align		4
.L_29:
        /*00c4*/ 	.byte	0x04, 0x36
        /*00c6*/ 	.short	(.L_31 - .L_30)
.L_30:
        /*00c8*/ 	.word	0x00000008
.L_31:


//--------------------- .nv.callgraph             --------------------------
	.section	.nv.callgraph,"",@"SHT_CUDA_CALLGRAPH"
	.align	4
	.sectionentsize	8
	.align		4
        /*0000*/ 	.word	0x00000000
	.align		4
        /*0004*/ 	.word	0xffffffff
	.align		4
        /*0008*/ 	.word	0x00000000
	.align		4
        /*000c*/ 	.word	0xfffffffe
	.align		4
        /*0010*/ 	.word	0x00000000
	.align		4
        /*0014*/ 	.word	0xfffffffd
	.align		4
        /*0018*/ 	.word	0x00000000
	.align		4
        /*001c*/ 	.word	0xfffffffc


//--------------------- .text._Z18unrollKernel_floatPKfPfiiiiii --------------------------
	.section	.text._Z18unrollKernel_floatPKfPfiiiiii,"ax",@progbits
	.align	128
        .global         _Z18unrollKernel_floatPKfPfiiiiii
        .type           _Z18unrollKernel_floatPKfPfiiiiii,@function
        .size           _Z18unrollKernel_floatPKfPfiiiiii,(.L_x_16 - _Z18unrollKernel_floatPKfPfiiiiii)
        .other          _Z18unrollKernel_floatPKfPfiiiiii,@"STO_CUDA_ENTRY STV_DEFAULT"
_Z18unrollKernel_floatPKfPfiiiiii:
.text._Z18unrollKernel_floatPKfPfiiiiii:
[----:B------:R-:W-:Y:S01]  /*0000*/  LDC R1, c[0x0][0x37c] ;  /* 0x0000df00ff017b82 */ /* 0x000fe20000000800 */
[----:B------:R-:W0:Y:S07]  /*0010*/  S2R R5, SR_TID.X ;  /* 0x0000000000057919 */ /* 0x000e2e0000002100 */
[----:B------:R-:W0:Y:S08]  /*0020*/  S2UR UR4, SR_CTAID.X ;  /* 0x00000000000479c3 */ /* 0x000e300000002500 */
[----:B------:R-:W0:Y:S08]  /*0030*/  LDC R0, c[0x0][0x360] ;  /* 0x0000d800ff007b82 */ /* 0x000e300000000800 */
[----:B------:R-:W1:Y:S01]  /*0040*/  LDC.64 R2, c[0x0][0x3a0] ;  /* 0x0000e800ff027b82 */ /* 0x000e620000000a00 */
[----:B0-----:R-:W-:-:S02]  /*0050*/  IMAD R0, R0, UR4, R5 ;  /* 0x0000000400007c24 */ /* 0x001fc4000f8e0205 */
[----:B-1----:R-:W-:-:S05]  /*0060*/  IMAD R5, R3, R2, RZ ;  /* 0x0000000203057224 */ /* 0x002fca00078e02ff */
[----:B------:R-:W-:-:S13]  /*0070*/  ISETP.GE.AND P0, PT, R0, R5, PT ;  /* 0x000000050000720c */ /* 0x000fda0003f06270 */
[----:B------:R-:W-:Y:S05]  /*0080*/  @P0 EXIT ;  /* 0x000000000000094d */ /* 0x000fea0003800000 */
[----:B------:R-:W-:Y:S01]  /*0090*/  IABS R7, R3 ;  /* 0x0000000300077213 */ /* 0x000fe20000000000 */
[----:B------:R-:W0:Y:S03]  /*00a0*/  LDC R6, c[0x0][0x390] ;  /* 0x0000e400ff067b82 */ /* 0x000e260000000800 */
[----:B------:R-:W1:Y:S08]  /*00b0*/  I2F.RP R2, R7 ;  /* 0x0000000700027306 */ /* 0x000e700000209400 */
[----:B-1----:R-:W1:Y:S01]  /*00c0*/  MUFU.RCP R2, R2 ;  /* 0x0000000200027308 */ /* 0x002e620000001000 */
[----:B0-----:R-:W-:-:S02]  /*00d0*/  ISETP.GE.AND P0, PT, R6, 0x1, PT ;  /* 0x000000010600780c */ /* 0x001fc40003f06270 */
[----:B------:R-:W-:Y:S01]  /*00e0*/  IABS R6, R0 ;  /* 0x0000000000067213 */ /* 0x000fe20000000000 */
[----:B-1----:R-:W-:-:S04]  /*00f0*/  VIADD R4, R2, 0xffffffe ;  /* 0x0ffffffe02047836 */ /* 0x002fc80000000000 */
[----:B------:R0:W1:Y:S02]  /*0100*/  F2I.FTZ.U32.TRUNC.NTZ R5, R4 ;  /* 0x0000000400057305 */ /* 0x000064000021f000 */
[----:B0-----:R-:W-:Y:S02]  /*0110*/  IMAD.MOV.U32 R4, RZ, RZ, RZ ;  /* 0x000000ffff047224 */ /* 0x001fe400078e00ff */
[----:B-1----:R-:W-:-:S04]  /*0120*/  IMAD.MOV R8, RZ, RZ, -R5 ;  /* 0x000000ffff087224 */ /* 0x002fc800078e0a05 */
[----:B------:R-:W-:-:S04]  /*0130*/  IMAD R9, R8, R7, RZ ;  /* 0x0000000708097224 */ /* 0x000fc800078e02ff */
[----:B------:R-:W-:Y:S01]  /*0140*/  IMAD.HI.U32 R5, R5, R9, R4 ;  /* 0x0000000905057227 */ /* 0x000fe200078e0004 */
[----:B------:R-:W-:Y:S06]  /*0150*/  @!P0 EXIT ;  /* 0x000000000000894d */ /* 0x000fec0003800000 */
[----:B------:R-:W0:Y:S01]  /*0160*/  LDC R12, c[0x0][0x39c] ;  /* 0x0000e700ff0c7b82 */ /* 0x000e220000000800 */
[----:B------:R-:W-:-:S04]  /*0170*/  IMAD.HI.U32 R5, R5, R6, RZ ;  /* 0x0000000605057227 */ /* 0x000fc800078e00ff */
[----:B------:R-:W-:-:S04]  /*0180*/  IMAD.MOV R2, RZ, RZ, -R5 ;  /* 0x000000ffff027224 */ /* 0x000fc800078e0a05 */
[----:B------:R-:W-:-:S05]  /*0190*/  IMAD R2, R7, R2, R6 ;  /* 0x0000000207027224 */ /* 0x000fca00078e0206 */
[----:B------:R-:W-:Y:S02]  /*01a0*/  ISETP.GT.U32.AND P3, PT, R7, R2, PT ;  /* 0x000000020700720c */ /* 0x000fe40003f64070 */
[----:B0-----:R-:W-:-:S11]  /*01b0*/  ISETP.GE.AND P0, PT, R12, 0x1, PT ;  /* 0x000000010c00780c */ /* 0x001fd60003f06270 */
[----:B------:R-:W-:Y:S02]  /*01c0*/  @!P3 IMAD.IADD R2, R2, 0x1, -R7 ;  /* 0x000000010202b824 */ /* 0x000fe400078e0a07 */
[----:B------:R-:W-:Y:S05]  /*01d0*/  @!P0 EXIT ;  /* 0x000000000000894d */ /* 0x000fea0003800000 */
[----:B------:R-:W-:Y:S01]  /*01e0*/  ISETP.GE.U32.AND P2, PT, R2, R7, PT ;  /* 0x000000070200720c */ /* 0x000fe20003f46070 */
[----:B------:R-:W-:Y:S01]  /*01f0*/  @!P3 VIADD R5, R5, 0x1 ;  /* 0x000000010505b836 */ /* 0x000fe20000000000 */
[C---:B------:R-:W-:Y:S01]  /*0200*/  LOP3.LUT R4, R0.reuse, R3, RZ, 0x3c, !PT ;  /* 0x0000000300047212 */ /* 0x040fe200078e3cff */
[----:B------:R-:W0:Y:S01]  /*0210*/  LDCU.64 UR8, c[0x0][0x358] ;  /* 0x00006b00ff0877ac */ /* 0x000e220008000a00 */
[----:B------:R-:W-:Y:S02]  /*0220*/  ISETP.GE.AND P0, PT, R0, RZ, PT ;  /* 0x000000ff0000720c */ /* 0x000fe40003f06270 */
[----:B------:R-:W-:Y:S01]  /*0230*/  ISETP.GE.AND P1, PT, R4, RZ, PT ;  /* 0x000000ff0400720c */ /* 0x000fe20003f26270 */
[----:B------:R-:W-:Y:S01]  /*0240*/  UMOV UR4, URZ ;  /* 0x000000ff00047c82 */ /* 0x000fe20008000000 */
[----:B------:R-:W-:Y:S01]  /*0250*/  ISETP.GT.U32.AND P4, PT, R7, R2, PT ;  /* 0x000000020700720c */ /* 0x000fe20003f84070 */
[----:B------:R-:W-:Y:S01]  /*0260*/  IMAD.IADD R7, R2, 0x1, -R7 ;  /* 0x0000000102077824 */ /* 0x000fe200078e0a07 */
[----:B------:R-:W-:-:S02]  /*0270*/  LOP3.LUT R4, R12, 0x7, RZ, 0xc0, !PT ;  /* 0x000000070c047812 */ /* 0x000fc400078ec0ff */
[----:B------:R-:W-:Y:S01]  /*0280*/  LOP3.LUT P3, RZ, R12, 0x7, RZ, 0xc0, !PT ;  /* 0x000000070cff7812 */ /* 0x000fe2000786c0ff */
[----:B------:R-:W-:Y:S01]  /*0290*/  @P2 VIADD R5, R5, 0x1 ;  /* 0x0000000105052836 */ /* 0x000fe20000000000 */
[----:B------:R-:W-:Y:S01]  /*02a0*/  SEL R2, R7, R2, !P4 ;  /* 0x0000000207027207 */ /* 0x000fe20006000000 */
[----:B------:R-:W-:Y:S01]  /*02b0*/  VIADD R4, R4, 0xffffffff ;  /* 0xffffffff04047836 */ /* 0x000fe20000000000 */
[----:B------:R-:W-:Y:S02]  /*02c0*/  ISETP.NE.AND P4, PT, R3, RZ, PT ;  /* 0x000000ff0300720c */ /* 0x000fe40003f85270 */
[----:B------:R-:W-:Y:S01]  /*02d0*/  LOP3.LUT R3, RZ, R3, RZ, 0x33, !PT ;  /* 0x00000003ff037212 */ /* 0x000fe200078e33ff */
[----:B------:R-:W-:Y:S01]  /*02e0*/  @!P0 IMAD.MOV R2, RZ, RZ, -R2 ;  /* 0x000000ffff028224 */ /* 0x000fe200078e0a02 */
[----:B------:R-:W-:Y:S01]  /*02f0*/  LOP3.LUT R18, R12, 0x3, RZ, 0xc0, !PT ;  /* 0x000000030c127812 */ /* 0x000fe200078ec0ff */
[----:B------:R-:W-:Y:S01]  /*0300*/  @!P1 IMAD.MOV R5, RZ, RZ, -R5 ;  /* 0x000000ffff059224 */ /* 0x000fe200078e0a05 */
[----:B------:R-:W-:-:S02]  /*0310*/  ISETP.GE.U32.AND P2, PT, R4, 0x3, PT ;  /* 0x000000030400780c */ /* 0x000fc40003f46070 */
[C---:B------:R-:W-:Y:S02]  /*0320*/  SEL R10, R3.reuse, R2, !P4 ;  /* 0x00000002030a7207 */ /* 0x040fe40006000000 */
[----:B------:R-:W-:Y:S02]  /*0330*/  SEL R11, R3, R5, !P4 ;  /* 0x00000005030b7207 */ /* 0x000fe40006000000 */
[----:B0-----:R-:W-:-:S07]  /*0340*/  LOP3.LUT R12, R12, 0x7ffffff8, RZ, 0xc0, !PT ;  /* 0x7ffffff80c0c7812 */ /* 0x001fce00078ec0ff */
.L_x_14:
[----:B0---4-:R-:W0:Y:S01]  /*0350*/  LDC R3, c[0x0][0x390] ;  /* 0x0000e400ff037b82 */ /* 0x011e220000000800 */
[----:B------:R-:W-:Y:S01]  /*0360*/  UMOV UR7, UR4 ;  /* 0x0000000400077c82 */ /* 0x000fe20008000000 */
[----:B------:R-:W-:Y:S01]  /*0370*/  UMOV UR5, URZ ;  /* 0x000000ff00057c82 */ /* 0x000fe20008000000 */
[----:B0-----:R-:W-:Y:S01]  /*0380*/  IMAD R13, R0, R3, UR4 ;  /* 0x00000004000d7e24 */ /* 0x001fe2000f8e0203 */
[----:B------:R-:W-:-:S06]  /*0390*/  UIADD3 UR4, UPT, UPT, UR4, 0x1, URZ ;  /* 0x0000000104047890 */ /* 0x000fcc000fffe0ff */
[----:B-123--:R-:W-:-:S13]  /*03a0*/  ISETP.NE.AND P4, PT, R3, UR4, PT ;  /* 0x0000000403007c0c */ /* 0x00efda000bf85270 */
.L_x_13:
[----:B0-----:R-:W0:Y:S01]  /*03b0*/  LDCU UR6, c[0x0][0x39c] ;  /* 0x00007380ff0677ac */ /* 0x001e220008000800 */
[----:B-1----:R-:W1:Y:S01]  /*03c0*/  LDC R2, c[0x0][0x394] ;  /* 0x0000e500ff027b82 */ /* 0x002e620000000800 */
[----:B------:R-:W-:Y:S02]  /*03d0*/  VIADD R15, R11, UR5 ;  /* 0x000000050b0f7c36 */ /* 0x000fe40008000000 */
[----:B----4-:R-:W-:Y:S02]  /*03e0*/  IMAD.MOV.U32 R3, RZ, RZ, RZ ;  /* 0x000000ffff037224 */ /* 0x010fe400078e00ff */
[----:B0-----:R-:W-:-:S04]  /*03f0*/  IMAD.U32 R17, RZ, RZ, UR6 ;  /* 0x00000006ff117e24 */ /* 0x001fc8000f8e00ff */
[----:B------:R-:W-:Y:S01]  /*0400*/  IMAD R14, R13, R17, UR5 ;  /* 0x000000050d0e7e24 */ /* 0x000fe2000f8e0211 */
[----:B------:R-:W-:Y:S01]  /*0410*/  ISETP.GE.U32.AND P1, PT, R17, 0x8, PT ;  /* 0x000000081100780c */ /* 0x000fe20003f26070 */
[----:B------:R-:W-:Y:S01]  /*0420*/  UIADD3 UR5, UPT, UPT, UR5, 0x1, URZ ;  /* 0x0000000105057890 */ /* 0x000fe2000fffe0ff */
[----:B-1----:R-:W-:-:S04]  /*0430*/  ISETP.GE.AND P0, PT, R15, R2, PT ;  /* 0x000000020f00720c */ /* 0x002fc80003f06270 */
[----:B------:R-:W-:Y:S01]  /*0440*/  ISETP.GT.AND P0, PT, R15, -0x1, !P0 ;  /* 0xffffffff0f00780c */ /* 0x000fe20004704270 */
[----:B------:R-:W-:Y:S01]  /*0450*/  IMAD R15, R2, UR7, R15 ;  /* 0x00000007020f7c24 */ /* 0x000fe2000f8e020f */
[----:B------:R-:W-:-:S05]  /*0460*/  ISETP.NE.AND P5, PT, R17, UR5, PT ;  /* 0x0000000511007c0c */ /* 0x000fca000bfa5270 */
[----:B--23--:R-:W-:Y:S08]  /*0470*/  @!P1 BRA `(.L_x_0) ;  /* 0x0000000400209947 */ /* 0x00cff00003800000 */
[----:B------:R-:W0:Y:S01]  /*0480*/  LDC R17, c[0x0][0x39c] ;  /* 0x0000e700ff117b82 */ /* 0x000e220000000800 */
[----:B------:R-:W1:Y:S01]  /*0490*/  LDCU UR10, c[0x0][0x398] ;  /* 0x00007300ff0a77ac */ /* 0x000e620008000800 */
[----:B------:R-:W-:-:S06]  /*04a0*/  UMOV UR6, URZ ;  /* 0x000000ff00067c82 */ /* 0x000fcc0008000000 */
[----:B------:R-:W2:Y:S08]  /*04b0*/  LDC.64 R2, c[0x0][0x380] ;  /* 0x0000e000ff027b82 */ /* 0x000eb00000000a00 */
[----:B------:R-:W3:Y:S02]  /*04c0*/  LDC.64 R4, c[0x0][0x388] ;  /* 0x0000e200ff047b82 */ /* 0x000ee40000000a00 */
.L_x_3:
[----:B------:R-:W-:Y:S02]  /*04d0*/  VIADD R16, R10, UR6 ;  /* 0x000000060a107c36 */ /* 0x000fe40008000000 */
[----:B-1----:R-:W-:Y:S02]  /*04e0*/  IMAD.MOV.U32 R19, RZ, RZ, RZ ;  /* 0x000000ffff137224 */ /* 0x002fe400078e00ff */
[----:B01----:R-:W-:Y:S01]  /*04f0*/  IMAD R7, R15, UR10, R16 ;  /* 0x0000000a0f077c24 */ /* 0x003fe2000f8e0210 */
[----:B------:R-:W-:-:S03]  /*0500*/  ISETP.GE.AND P1, PT, R16, UR10, PT ;  /* 0x0000000a10007c0c */ /* 0x000fc6000bf26270 */
[----:B--2---:R-:W-:Y:S01]  /*0510*/  IMAD.WIDE R6, R7, 0x4, R2 ;  /* 0x0000000407067825 */ /* 0x004fe200078e0202 */
[----:B------:R-:W-:-:S04]  /*0520*/  ISETP.GT.AND P1, PT, R16, -0x1, !P1 ;  /* 0xffffffff1000780c */ /* 0x000fc80004f24270 */
[----:B------:R-:W-:-:S13]  /*0530*/  PLOP3.LUT P1, PT, P0, P1, PT, 0x80, 0x8 ;  /* 0x000000000008781c */ /* 0x000fda0000723070 */
[----:B------:R-:W2:Y:S01]  /*0540*/  @P1 LDG.E R19, desc[UR8][R6.64] ;  /* 0x0000000806131981 */ /* 0x000ea2000c1e1900 */
[----:B------:R-:W-:Y:S02]  /*0550*/  VIADD R8, R16, 0x1 ;  /* 0x0000000110087836 */ /* 0x000fe40000000000 */
[----:B0-----:R-:W-:Y:S02]  /*0560*/  IMAD R9, R14, R17, UR6 ;  /* 0x000000060e097e24 */ /* 0x001fe4000f8e0211 */
[----:B------:R-:W-:Y:S01]  /*0570*/  IMAD.MOV.U32 R21, RZ, RZ, RZ ;  /* 0x000000ffff157224 */ /* 0x000fe200078e00ff */
[----:B------:R-:W-:-:S04]  /*0580*/  ISETP.GE.AND P1, PT, R8, UR10, PT ;  /* 0x0000000a08007c0c */ /* 0x000fc8000bf26270 */
[----:B------:R-:W-:Y:S01]  /*0590*/  ISETP.GT.AND P1, PT, R8, -0x1, !P1 ;  /* 0xffffffff0800780c */ /* 0x000fe20004f24270 */
[----:B---3--:R-:W-:-:S03]  /*05a0*/  IMAD.WIDE R8, R9, 0x4, R4 ;  /* 0x0000000409087825 */ /* 0x008fc600078e0204 */
[----:B------:R-:W-:Y:S01]  /*05b0*/  PLOP3.LUT P1, PT, P0, P1, PT, 0x80, 0x8 ;  /* 0x000000000008781c */ /* 0x000fe20000723070 */
[----:B------:R-:W-:Y:S01]  /*05c0*/  VIADD R20, R16, 0x2 ;  /* 0x0000000210147836 */ /* 0x000fe20000000000 */
[----:B--2---:R0:W-:Y:S11]  /*05d0*/  STG.E desc[UR8][R8.64], R19 ;  /* 0x0000001308007986 */ /* 0x0041f6000c101908 */
[----:B------:R-:W2:Y:S01]  /*05e0*/  @P1 LDG.E R21, desc[UR8][R6.64+0x4] ;  /* 0x0000040806151981 */ /* 0x000ea2000c1e1900 */
[----:B------:R-:W-:Y:S01]  /*05f0*/  ISETP.GE.AND P1, PT, R20, UR10, PT ;  /* 0x0000000a14007c0c */ /* 0x000fe2000bf26270 */
[----:B------:R-:W-:-:S03]  /*0600*/  IMAD.MOV.U32 R23, RZ, RZ, RZ ;  /* 0x000000ffff177224 */ /* 0x000fc600078e00ff */
[----:B------:R-:W-:-:S04]  /*0610*/  ISETP.GT.AND P1, PT, R20, -0x1, !P1 ;  /* 0xffffffff1400780c */ /* 0x000fc80004f24270 */
[----:B------:R-:W-:Y:S01]  /*0620*/  PLOP3.LUT P1, PT, P0, P1, PT, 0x80, 0x8 ;  /* 0x000000000008781c */ /* 0x000fe20000723070 */
[----:B------:R-:W-:Y:S01]  /*0630*/  VIADD R20, R16, 0x3 ;  /* 0x0000000310147836 */ /* 0x000fe20000000000 */
[----:B--2---:R1:W-:Y:S11]  /*0640*/  STG.E desc[UR8][R8.64+0x4], R21 ;  /* 0x0000041508007986 */ /* 0x0043f6000c101908 */
[----:B------:R-:W2:Y:S01]  /*0650*/  @P1 LDG.E R23, desc[UR8][R6.64+0x8] ;  /* 0x0000080806171981 */ /* 0x000ea2000c1e1900 */
[----:B------:R-:W-:Y:S01]  /*0660*/  ISETP.GE.AND P1, PT, R20, UR10, PT ;  /* 0x0000000a14007c0c */ /* 0x000fe2000bf26270 */
[----:B0-----:R-:W-:-:S03]  /*0670*/  IMAD.MOV.U32 R19, RZ, RZ, RZ ;  /* 0x000000ffff137224 */ /* 0x001fc600078e00ff */
[----:B------:R-:W-:-:S04]  /*0680*/  ISETP.GT.AND P1, PT, R20, -0x1, !P1 ;  /* 0xffffffff1400780c */ /* 0x000fc80004f24270 */
[----:B------:R-:W-:Y:S01]  /*0690*/  PLOP3.LUT P1, PT, P0, P1, PT, 0x80, 0x8 ;  /* 0x000000000008781c */ /* 0x000fe20000723070 */
[----:B------:R-:W-:Y:S01]  /*06a0*/  VIADD R20, R16, 0x4 ;  /* 0x0000000410147836 */ /* 0x000fe20000000000 */
[----:B--2---:R0:W-:Y:S11]  /*06b0*/  STG.E desc[UR8][R8.64+0x8], R23 ;  /* 0x0000081708007986 */ /* 0x0041f6000c101908 */
[----:B------:R-:W2:Y:S01]  /*06c0*/  @P1 LDG.E R19, desc[UR8][R6.64+0xc] ;  /* 0x00000c0806131981 */ /* 0x000ea2000c1e1900 */
[----:B------:R-:W-:Y:S01]  /*06d0*/  ISETP.GE.AND P1, PT, R20, UR10, PT ;  /* 0x0000000a14007c0c */ /* 0x000fe2000bf26270 */
[----:B-1----:R-:W-:-:S03]  /*06e0*/  IMAD.MOV.U32 R21, RZ, RZ, RZ ;  /* 0x000000ffff157224 */ /* 0x002fc600078e00ff */
        /* <DEDUP_REMOVED lines=16> */
[----:B--2---:R1:W-:-:S12]  /*07f0*/  STG.E desc[UR8][R8.64+0x14], R23 ;  /* 0x0000141708007986 */ /* 0x0043d8000c101908 */
[----:B------:R-:W2:Y:S01]  /*0800*/  @P1 LDG.E R19, desc[UR8][R6.64+0x18] ;  /* 0x0000180806131981 */ /* 0x000ea2000c1e1900 */
[----:B------:R-:W-:Y:S01]  /*0810*/  VIADD R16, R16, 0x7 ;  /* 0x0000000710107836 */ /* 0x000fe20000000000 */
[----:B------:R-:W-:Y:S01]  /*0820*/  BSSY.RECONVERGENT B0, `(.L_x_1) ;  /* 0x0000008000007945 */ /* 0x000fe20003800200 */
[----:B0-----:R-:W-:-:S03]  /*0830*/  IMAD.MOV.U32 R21, RZ, RZ, RZ ;  /* 0x000000ffff157224 */ /* 0x001fc600078e00ff */
[----:B------:R-:W-:-:S04]  /*0840*/  ISETP.GE.AND P1, PT, R16, UR10, PT ;  /* 0x0000000a10007c0c */ /* 0x000fc8000bf26270 */
[----:B------:R-:W-:-:S04]  /*0850*/  ISETP.GT.AND P1, PT, R16, -0x1, !P1 ;  /* 0xffffffff1000780c */ /* 0x000fc80004f24270 */
[----:B------:R-:W-:Y:S01]  /*0860*/  PLOP3.LUT P1, PT, P0, P1, PT, 0x80, 0x8 ;  /* 0x000000000008781c */ /* 0x000fe20000723070 */
[----:B--2---:R1:W-:-:S12]  /*0870*/  STG.E desc[UR8][R8.64+0x18], R19 ;  /* 0x0000181308007986 */ /* 0x0043d8000c101908 */
[----:B------:R-:W-:Y:S05]  /*0880*/  @!P1 BRA `(.L_x_2) ;  /* 0x0000000000049947 */ /* 0x000fea0003800000 */
[----:B------:R0:W5:Y:S02]  /*0890*/  LDG.E R21, desc[UR8][R6.64+0x1c] ;  /* 0x00001c0806157981 */ /* 0x000164000c1e1900 */
.L_x_2:
[----:B------:R-:W-:Y:S05]  /*08a0*/  BSYNC.RECONVERGENT B0 ;  /* 0x0000000000007941 */ /* 0x000fea0003800200 */
.L_x_1:
[----:B------:R-:W-:Y:S01]  /*08b0*/  UIADD3 UR6, UPT, UPT, UR6, 0x8, URZ ;  /* 0x0000000806067890 */ /* 0x000fe2000fffe0ff */
[----:B-----5:R4:W-:Y:S05]  /*08c0*/  STG.E desc[UR8][R8.64+0x1c], R21 ;  /* 0x00001c1508007986 */ /* 0x0209ea000c101908 */
[----:B------:R-:W-:-:S13]  /*08d0*/  ISETP.NE.AND P1, PT, R12, UR6, PT ;  /* 0x000000060c007c0c */ /* 0x000fda000bf25270 */
[----:B----4-:R-:W-:Y:S05]  /*08e0*/  @P1 BRA `(.L_x_3) ;  /* 0xfffffff800f81947 */ /* 0x010fea000383ffff */
[----:B------:R-:W-:-:S07]  /*08f0*/  IMAD.MOV.U32 R3, RZ, RZ, R12 ;  /* 0x000000ffff037224 */ /* 0x000fce00078e000c */
.L_x_0:
[----:B------:R-:W-:Y:S05]  /*0900*/  @!P3 BRA `(.L_x_4) ;  /* 0x000000040060b947 */ /* 0x000fea0003800000 */
[----:B------:R-:W-:Y:S05]  /*0910*/  @!P2 BRA `(.L_x_5) ;  /* 0x00000000009ca947 */ /* 0x000fea0003800000 */
[----:B------:R-:W2:Y:S01]  /*0920*/  LDCU UR6, c[0x0][0x398] ;  /* 0x00007300ff0677ac */ /* 0x000ea20008000800 */
[----:B------:R-:W3:Y:S01]  /*0930*/  LDC.64 R4, c[0x0][0x380] ;  /* 0x0000e000ff047b82 */ /* 0x000ee20000000a00 */
[----:B-1----:R-:W-:Y:S02]  /*0940*/  IMAD.IADD R8, R10, 0x1, R3 ;  /* 0x000000010a087824 */ /* 0x002fe400078e0203 */
[----:B------:R-:W-:-:S03]  /*0950*/  IMAD.MOV.U32 R9, RZ, RZ, RZ ;  /* 0x000000ffff097224 */ /* 0x000fc600078e00ff */
[----:B--2---:R-:W-:Y:S01]  /*0960*/  ISETP.GE.AND P1, PT, R8, UR6, PT ;  /* 0x0000000608007c0c */ /* 0x004fe2000bf26270 */
[----:B0-----:R-:W-:-:S03]  /*0970*/  IMAD R7, R15, UR6, R8 ;  /* 0x000000060f077c24 */ /* 0x001fc6000f8e0208 */
[----:B------:R-:W-:Y:S01]  /*0980*/  ISETP.GT.AND P1, PT, R8, -0x1, !P1 ;  /* 0xffffffff0800780c */ /* 0x000fe20004f24270 */
[----:B---3--:R-:W-:-:S03]  /*0990*/  IMAD.WIDE R4, R7, 0x4, R4 ;  /* 0x0000000407047825 */ /* 0x008fc600078e0204 */
[----:B------:R-:W-:Y:S01]  /*09a0*/  PLOP3.LUT P1, PT, P0, P1, PT, 0x80, 0x8 ;  /* 0x000000000008781c */ /* 0x000fe20000723070 */
[----:B------:R-:W0:-:S12]  /*09b0*/  LDC.64 R6, c[0x0][0x388] ;  /* 0x0000e200ff067b82 */ /* 0x000e180000000a00 */
[----:B------:R-:W2:Y:S01]  /*09c0*/  @P1 LDG.E R9, desc[UR8][R4.64] ;  /* 0x0000000804091981 */ /* 0x000ea2000c1e1900 */
[----:B------:R-:W-:Y:S02]  /*09d0*/  VIADD R2, R8, 0x1 ;  /* 0x0000000108027836 */ /* 0x000fe40000000000 */
[----:B------:R-:W-:-:S03]  /*09e0*/  IMAD R19, R14, R17, R3 ;  /* 0x000000110e137224 */ /* 0x000fc600078e0203 */
[----:B------:R-:W-:-:S04]  /*09f0*/  ISETP.GE.AND P1, PT, R2, UR6, PT ;  /* 0x0000000602007c0c */ /* 0x000fc8000bf26270 */
[----:B------:R-:W-:Y:S01]  /*0a00*/  ISETP.GT.AND P1, PT, R2, -0x1, !P1 ;  /* 0xffffffff0200780c */ /* 0x000fe20004f24270 */
[----:B0-----:R-:W-:-:S03]  /*0a10*/  IMAD.WIDE R6, R19, 0x4, R6 ;  /* 0x0000000413067825 */ /* 0x001fc600078e0206 */
[----:B------:R-:W-:Y:S01]  /*0a20*/  PLOP3.LUT P1, PT, P0, P1, PT, 0x80, 0x8 ;  /* 0x000000000008781c */ /* 0x000fe20000723070 */
[----:B------:R-:W-:Y:S02]  /*0a30*/  IMAD.MOV.U32 R19, RZ, RZ, RZ ;  /* 0x000000ffff137224 */ /* 0x000fe400078e00ff */
[----:B------:R-:W-:Y:S01]  /*0a40*/  VIADD R2, R8, 0x2 ;  /* 0x0000000208027836 */ /* 0x000fe20000000000 */
[----:B--2---:R0:W-:Y:S09]  /*0a50*/  STG.E desc[UR8][R6.64], R9 ;  /* 0x0000000906007986 */ /* 0x0041f2000c101908 */
[----:B------:R-:W2:Y:S01]  /*0a60*/  @P1 LDG.E R19, desc[UR8][R4.64+0x4] ;  /* 0x0000040804131981 */ /* 0x000ea2000c1e1900 */
[----:B------:R-:W-:Y:S01]  /*0a70*/  ISETP.GE.AND P1, PT, R2, UR6, PT ;  /* 0x0000000602007c0c */ /* 0x000fe2000bf26270 */
[----:B------:R-:W-:-:S03]  /*0a80*/  IMAD.MOV.U32 R21, RZ, RZ, RZ ;  /* 0x000000ffff157224 */ /* 0x000fc600078e00ff */
        /* <DEDUP_REMOVED lines=13> */
.L_x_7:
[----:B------:R-:W-:Y:S05]  /*0b60*/  BSYNC.RECONVERGENT B0 ;  /* 0x0000000000007941 */ /* 0x000fea0003800200 */
.L_x_6:
[----:B-----5:R2:W-:Y:S01]  /*0b70*/  STG.E desc[UR8][R6.64+0xc], R9 ;  /* 0x00000c0906007986 */ /* 0x0205e2000c101908 */
[----:B------:R-:W-:-:S07]  /*0b80*/  VIADD R3, R3, 0x4 ;  /* 0x0000000403037836 */ /* 0x000fce0000000000 */
.L_x_5:
[----:B------:R-:W-:-:S13]  /*0b90*/  ISETP.NE.AND P1, PT, R18, RZ, PT ;  /* 0x000000ff1200720c */ /* 0x000fda0003f25270 */
[----:B------:R-:W-:Y:S05]  /*0ba0*/  @!P1 BRA `(.L_x_4) ;  /* 0x0000000000b89947 */ /* 0x000fea0003800000 */
[----:B------:R-:W-:-:S13]  /*0bb0*/  ISETP.NE.AND P1, PT, R18, 0x1, PT ;  /* 0x000000011200780c */ /* 0x000fda0003f25270 */
[----:B------:R-:W-:Y:S05]  /*0bc0*/  @!P1 BRA `(.L_x_8) ;  /* 0x0000000000649947 */ /* 0x000fea0003800000 */
[----:B------:R-:W3:Y:S01]  /*0bd0*/  LDCU UR6, c[0x0][0x398] ;  /* 0x00007300ff0677ac */ /* 0x000ee20008000800 */
[----:B0-----:R-:W0:Y:S01]  /*0be0*/  LDC.64 R4, c[0x0][0x380] ;  /* 0x0000e000ff047b82 */ /* 0x001e220000000a00 */
[----:B------:R-:W-:Y:S02]  /*0bf0*/  IMAD.IADD R2, R10, 0x1, R3 ;  /* 0x000000010a027824 */ /* 0x000fe400078e0203 */
[----:B-12---:R-:W-:-:S03]  /*0c00*/  IMAD.MOV.U32 R9, RZ, RZ, RZ ;  /* 0x000000ffff097224 */ /* 0x006fc600078e00ff */
[----:B---3--:R-:W-:Y:S01]  /*0c10*/  ISETP.GE.AND P1, PT, R2, UR6, PT ;  /* 0x0000000602007c0c */ /* 0x008fe2000bf26270 */
[----:B------:R-:W-:-:S03]  /*0c20*/  IMAD R7, R15, UR6, R2 ;  /* 0x000000060f077c24 */ /* 0x000fc6000f8e0202 */
[----:B------:R-:W-:Y:S01]  /*0c30*/  ISETP.GT.AND P1, PT, R2, -0x1, !P1 ;  /* 0xffffffff0200780c */ /* 0x000fe20004f24270 */
[----:B0-----:R-:W-:-:S03]  /*0c40*/  IMAD.WIDE R4, R7, 0x4, R4 ;  /* 0x0000000407047825 */ /* 0x001fc600078e0204 */
[----:B------:R-:W-:Y:S01]  /*0c50*/  PLOP3.LUT P1, PT, P0, P1, PT, 0x80, 0x8 ;  /* 0x000000000008781c */ /* 0x000fe20000723070 */
[----:B------:R-:W0:-:S12]  /*0c60*/  LDC.64 R6, c[0x0][0x388] ;  /* 0x0000e200ff067b82 */ /* 0x000e180000000a00 */
[----:B------:R-:W2:Y:S01]  /*0c70*/  @P1 LDG.E R9, desc[UR8][R4.64] ;  /* 0x0000000804091981 */ /* 0x000ea2000c1e1900 */
[----:B------:R-:W-:Y:S01]  /*0c80*/  IMAD R19, R14, R17, R3 ;  /* 0x000000110e137224 */ /* 0x000fe200078e0203 */
[----:B------:R-:W-:Y:S01]  /*0c90*/  BSSY.RECONVERGENT B0, `(.L_x_9) ;  /* 0x000000a000007945 */ /* 0x000fe20003800200 */
[----:B------:R-:W-:-:S05]  /*0ca0*/  VIADD R2, R2, 0x1 ;  /* 0x0000000102027836 */ /* 0x000fca0000000000 */
[----:B------:R-:W-:Y:S01]  /*0cb0*/  ISETP.GE.AND P1, PT, R2, UR6, PT ;  /* 0x0000000602007c0c */ /* 0x000fe2000bf26270 */
[----:B0-----:R-:W-:-:S03]  /*0cc0*/  IMAD.WIDE R6, R19, 0x4, R6 ;  /* 0x0000000413067825 */ /* 0x001fc600078e0206 */
[----:B------:R-:W-:Y:S01]  /*0cd0*/  ISETP.GT.AND P1, PT, R2, -0x1, !P1 ;  /* 0xffffffff0200780c */ /* 0x000fe20004f24270 */
[----:B------:R-:W-:-:S03]  /*0ce0*/  IMAD.MOV.U32 R19, RZ, RZ, RZ ;  /* 0x000000ffff137224 */ /* 0x000fc600078e00ff */
[----:B------:R-:W-:Y:S01]  /*0cf0*/  PLOP3.LUT P1, PT, P0, P1, PT, 0x80, 0x8 ;  /* 0x000000000008781c */ /* 0x000fe20000723070 */
[----:B--2---:R0:W-:-:S12]  /*0d00*/  STG.E desc[UR8][R6.64], R9 ;  /* 0x0000000906007986 */ /* 0x0041d8000c101908 */
[----:B------:R-:W-:Y:S05]  /*0d10*/  @!P1 BRA `(.L_x_10) ;  /* 0x0000000000049947 */ /* 0x000fea0003800000 */
[----:B------:R1:W5:Y:S02]  /*0d20*/  LDG.E R19, desc[UR8][R4.64+0x4] ;  /* 0x0000040804137981 */ /* 0x000364000c1e1900 */
.L_x_10:
[----:B------:R-:W-:Y:S05]  /*0d30*/  BSYNC.RECONVERGENT B0 ;  /* 0x0000000000007941 */ /* 0x000fea0003800200 */
.L_x_9:
[----:B-----5:R3:W-:Y:S01]  /*0d40*/  STG.E desc[UR8][R6.64+0x4], R19 ;  /* 0x0000041306007986 */ /* 0x0207e2000c101908 */
[----:B------:R-:W-:-:S07]  /*0d50*/  VIADD R3, R3, 0x2 ;  /* 0x0000000203037836 */ /* 0x000fce0000000000 */
.L_x_8:
[----:B------:R-:W-:-:S13]  /*0d60*/  LOP3.LUT P1, RZ, R17, 0x1, RZ, 0xc0, !PT ;  /* 0x0000000111ff7812 */ /* 0x000fda000782c0ff */
[----:B------:R-:W-:Y:S05]  /*0d70*/  @!P1 BRA `(.L_x_4) ;  /* 0x0000000000449947 */ /* 0x000fea0003800000 */
[----:B------:R-:W4:Y:S01]  /*0d80*/  LDCU UR6, c[0x0][0x398] ;  /* 0x00007300ff0677ac */ /* 0x000f220008000800 */
[--C-:B------:R-:W-:Y:S01]  /*0d90*/  IMAD.IADD R2, R10, 0x1, R3.reuse ;  /* 0x000000010a027824 */ /* 0x100fe200078e0203 */
[----:B01----:R-:W0:Y:S01]  /*0da0*/  LDC.64 R4, c[0x0][0x388] ;  /* 0x0000e200ff047b82 */ /* 0x003e220000000a00 */
[----:B------:R-:W-:Y:S01]  /*0db0*/  IMAD R17, R14, R17, R3 ;  /* 0x000000110e117224 */ /* 0x000fe200078e0203 */
[----:B------:R-:W-:Y:S01]  /*0dc0*/  BSSY.RECONVERGENT B0, `(.L_x_11) ;  /* 0x000000b000007945 */ /* 0x000fe20003800200 */
[----:B------:R-:W-:Y:S01]  /*0dd0*/  IMAD.MOV.U32 R3, RZ, RZ, RZ ;  /* 0x000000ffff037224 */ /* 0x000fe200078e00ff */
[----:B----4-:R-:W-:Y:S01]  /*0de0*/  ISETP.GE.AND P1, PT, R2, UR6, PT ;  /* 0x0000000602007c0c */ /* 0x010fe2000bf26270 */
[----:B------:R-:W-:-:S03]  /*0df0*/  IMAD R15, R15, UR6, R2 ;  /* 0x000000060f0f7c24 */ /* 0x000fc6000f8e0202 */
[----:B------:R-:W-:-:S04]  /*0e00*/  ISETP.GT.AND P1, PT, R2, -0x1, !P1 ;  /* 0xffffffff0200780c */ /* 0x000fc80004f24270 */
[----:B------:R-:W-:Y:S01]  /*0e10*/  PLOP3.LUT P1, PT, P0, P1, PT, 0x80, 0x8 ;  /* 0x000000000008781c */ /* 0x000fe20000723070 */
[----:B0-----:R-:W-:-:S12]  /*0e20*/  IMAD.WIDE R4, R17, 0x4, R4 ;  /* 0x0000000411047825 */ /* 0x001fd800078e0204 */
[----:B------:R-:W-:Y:S05]  /*0e30*/  @!P1 BRA `(.L_x_12) ;  /* 0x00000000000c9947 */ /* 0x000fea0003800000 */
[----:B------:R-:W0:Y:S02]  /*0e40*/  LDC.64 R2, c[0x0][0x380] ;  /* 0x0000e000ff027b82 */ /* 0x000e240000000a00 */
[----:B0-----:R-:W-:-:S06]  /*0e50*/  IMAD.WIDE R2, R15, 0x4, R2 ;  /* 0x000000040f027825 */ /* 0x001fcc00078e0202 */
[----:B------:R0:W5:Y:S02]  /*0e60*/  LDG.E R3, desc[UR8][R2.64] ;  /* 0x0000000802037981 */ /* 0x000164000c1e1900 */
.L_x_12:
[----:B------:R-:W-:Y:S05]  /*0e70*/  BSYNC.RECONVERGENT B0 ;  /* 0x0000000000007941 */ /* 0x000fea0003800200 */
.L_x_11:
[----:B-----5:R4:W-:Y:S02]  /*0e80*/  STG.E desc[UR8][R4.64], R3 ;  /* 0x0000000304007986 */ /* 0x0209e4000c101908 */
.L_x_4:
[----:B------:R-:W-:Y:S05]  /*0e90*/  @P5 BRA `(.L_x_13) ;  /* 0xfffffff400445947 */ /* 0x000fea000383ffff */
[----:B------:R-:W-:Y:S05]  /*0ea0*/  @P4 BRA `(.L_x_14) ;  /* 0xfffffff400284947 */ /* 0x000fea000383ffff */
[----:B------:R-:W-:Y:S05]  /*0eb0*/  EXIT ;  /* 0x000000000000794d */ /* 0x000fea0003800000 */
.L_x_15:
[----:B------:R-:W-:-:S00]  /*0ec0*/  BRA `(.L_x_15) ;  /* 0xfffffffc00fc7947 */ /* 0x000fc0000383ffff */
[----:B------:R-:W-:-:S00]  /*0ed0*/  NOP ;  /* 0x0000000000007918 */ /* 0x000fc00000000000 */
        /* <DEDUP_REMOVED lines=10> */
.L_x_16:


//--------------------- .nv.shared.reserved.0     --------------------------
	.section	.nv.shared.reserved.0,"aw",@nobits
	.weak		__nv_reservedSMEM_offset_0_alias
	.size		__nv_reservedSMEM_offset_0_alias, 0, 64
	.other		__nv_reservedSMEM_offset_0_alias,@"STO_CUDA_RESERVED_SHARED STV_DEFAULT"
__nv_reservedSMEM_offset_0_alias:
	.zero		0
	.zero		64


//--------------------- .nv.constant0._Z18unrollKernel_floatPKfPfiiiiii --------------------------
	.section	.nv.constant0._Z18unrollKernel_floatPKfPfiiiiii,"a",@progbits
	.sectionflags	@""
	.align	4
.nv.constant0._Z18unrollKernel_floatPKfPfiiiiii:
	.zero		936


//--------------------- SYMBOLS --------------------------

	.type		.nv.reservedSmem.offset0,@object
	.size		.nv.reservedSmem.offset0,0x4
